	.headerflags	@"EF_CUDA_TEXMODE_UNIFIED EF_CUDA_64BIT_ADDRESS EF_CUDA_ACCELERATORS EF_CUDA_SM90 EF_CUDA_VIRTUAL_SM(EF_CUDA_SM90)"
	.elftype	@"ET_EXEC"


//--------------------- .nv.info                  --------------------------
	.section	.nv.info,"",@"SHT_CUDA_INFO"
	.align	4


	//----- nvinfo : EIATTR_REGCOUNT
	.align		4
        /*0000*/ 	.byte	0x04, 0x2f
        /*0002*/ 	.short	(.L_1 - .L_0)
	.align		4
.L_0:
        /*0004*/ 	.word	index@(triton_poi_fused_add_native_batch_norm_backward_14)
        /*0008*/ 	.word	0x0000002c


	//----- nvinfo : EIATTR_MIN_STACK_SIZE
	.align		4
.L_1:
        /*000c*/ 	.byte	0x04, 0x12
        /*000e*/ 	.short	(.L_3 - .L_2)
	.align		4
.L_2:
        /*0010*/ 	.word	index@(triton_poi_fused_add_native_batch_norm_backward_14)
        /*0014*/ 	.word	0x00000000


	//----- nvinfo : EIATTR_FRAME_SIZE
	.align		4
.L_3:
        /*0018*/ 	.byte	0x04, 0x11
        /*001a*/ 	.short	(.L_5 - .L_4)
	.align		4
.L_4:
        /*001c*/ 	.word	index@(triton_poi_fused_add_native_batch_norm_backward_14)
        /*0020*/ 	.word	0x00000000


	//----- nvinfo : EIATTR_MIN_STACK_SIZE
	.align		4
.L_5:
        /*0024*/ 	.byte	0x04, 0x12
        /*0026*/ 	.short	(.L_7 - .L_6)
	.align		4
.L_6:
        /*0028*/ 	.word	index@(triton_poi_fused_add_native_batch_norm_backward_14)
        /*002c*/ 	.word	0x00000000
.L_7:


//--------------------- .nv.info.triton_poi_fused_add_native_batch_norm_backward_14 --------------------------
	.section	.nv.info.triton_poi_fused_add_native_batch_norm_backward_14,"",@"SHT_CUDA_INFO"
	.sectionflags	@""
	.align	4


	//----- nvinfo : EIATTR_CUDA_API_VERSION
	.align		4
        /*0000*/ 	.byte	0x04, 0x37
        /*0002*/ 	.short	(.L_9 - .L_8)
.L_8:
        /*0004*/ 	.word	0x0000007c


	//----- nvinfo : EIATTR_KPARAM_INFO
	.align		4
.L_9:
        /*0008*/ 	.byte	0x04, 0x17
        /*000a*/ 	.short	(.L_11 - .L_10)
.L_10:
        /*000c*/ 	.word	0x00000000
        /*0010*/ 	.short	0x0009
        /*0012*/ 	.short	0x0048
        /*0014*/ 	.byte	0x00, 0xf0, 0x11, 0x00


	//----- nvinfo : EIATTR_KPARAM_INFO
	.align		4
.L_11:
        /*0018*/ 	.byte	0x04, 0x17
        /*001a*/ 	.short	(.L_13 - .L_12)
.L_12:
        /*001c*/ 	.word	0x00000000
        /*0020*/ 	.short	0x0008
        /*0022*/ 	.short	0x0040
        /*0024*/ 	.byte	0x00, 0xf4, 0x21, 0x00


	//----- nvinfo : EIATTR_KPARAM_INFO
	.align		4
.L_13:
        /*0028*/ 	.byte	0x04, 0x17
        /*002a*/ 	.short	(.L_15 - .L_14)
.L_14:
        /*002c*/ 	.word	0x00000000
        /*0030*/ 	.short	0x0007
        /*0032*/ 	.short	0x0038
        /*0034*/ 	.byte	0x00, 0xf4, 0x21, 0x00


	//----- nvinfo : EIATTR_KPARAM_INFO
	.align		4
.L_15:
        /*0038*/ 	.byte	0x04, 0x17
        /*003a*/ 	.short	(.L_17 - .L_16)
.L_16:
        /*003c*/ 	.word	0x00000000
        /*0040*/ 	.short	0x0006
        /*0042*/ 	.short	0x0030
        /*0044*/ 	.byte	0x00, 0xf4, 0x21, 0x00


	//----- nvinfo : EIATTR_KPARAM_INFO
	.align		4
.L_17:
        /*0048*/ 	.byte	0x04, 0x17
        /*004a*/ 	.short	(.L_19 - .L_18)
.L_18:
        /*004c*/ 	.word	0x00000000
        /*0050*/ 	.short	0x0005
        /*0052*/ 	.short	0x0028
        /*0054*/ 	.byte	0x00, 0xf4, 0x21, 0x00


	//----- nvinfo : EIATTR_KPARAM_INFO
	.align		4
.L_19:
        /*0058*/ 	.byte	0x04, 0x17
        /*005a*/ 	.short	(.L_21 - .L_20)
.L_20:
        /*005c*/ 	.word	0x00000000
        /*0060*/ 	.short	0x0004
        /*0062*/ 	.short	0x0020
        /*0064*/ 	.byte	0x00, 0xf4, 0x21, 0x00


	//----- nvinfo : EIATTR_KPARAM_INFO
	.align		4
.L_21:
        /*0068*/ 	.byte	0x04, 0x17
        /*006a*/ 	.short	(.L_23 - .L_22)
.L_22:
        /*006c*/ 	.word	0x00000000
        /*0070*/ 	.short	0x0003
        /*0072*/ 	.short	0x0018
        /*0074*/ 	.byte	0x00, 0xf4, 0x21, 0x00


	//----- nvinfo : EIATTR_KPARAM_INFO
	.align		4
.L_23:
        /*0078*/ 	.byte	0x04, 0x17
        /*007a*/ 	.short	(.L_25 - .L_24)
.L_24:
        /*007c*/ 	.word	0x00000000
        /*0080*/ 	.short	0x0002
        /*0082*/ 	.short	0x0010
        /*0084*/ 	.byte	0x00, 0xf4, 0x21, 0x00


	//----- nvinfo : EIATTR_KPARAM_INFO
	.align		4
.L_25:
        /*0088*/ 	.byte	0x04, 0x17
        /*008a*/ 	.short	(.L_27 - .L_26)
.L_26:
        /*008c*/ 	.word	0x00000000
        /*0090*/ 	.short	0x0001
        /*0092*/ 	.short	0x0008
        /*0094*/ 	.byte	0x00, 0xf4, 0x21, 0x00


	//----- nvinfo : EIATTR_KPARAM_INFO
	.align		4
.L_27:
        /*0098*/ 	.byte	0x04, 0x17
        /*009a*/ 	.short	(.L_29 - .L_28)
.L_28:
        /*009c*/ 	.word	0x00000000
        /*00a0*/ 	.short	0x0000
        /*00a2*/ 	.short	0x0000
        /*00a4*/ 	.byte	0x00, 0xf4, 0x21, 0x00


	//----- nvinfo : EIATTR_SPARSE_MMA_MASK
	.align		4
.L_29:
        /*00a8*/ 	.byte	0x03, 0x50
        /*00aa*/ 	.short	0x0000


	//----- nvinfo : EIATTR_MAXREG_COUNT
	.align		4
        /*00ac*/ 	.byte	0x03, 0x1b
        /*00ae*/ 	.short	0x00ff


	//----- nvinfo : EIATTR_EXIT_INSTR_OFFSETS
	.align		4
        /*00b0*/ 	.byte	0x04, 0x1c
        /*00b2*/ 	.short	(.L_31 - .L_30)


	//   ....[0]....
.L_30:
        /*00b4*/ 	.word	0x00000690


	//----- nvinfo : EIATTR_REQNTID
	.align		4
.L_31:
        /*00b8*/ 	.byte	0x04, 0x10
        /*00ba*/ 	.short	(.L_33 - .L_32)
.L_32:
        /*00bc*/ 	.word	0x00000080
        /*00c0*/ 	.word	0x00000001
        /*00c4*/ 	.word	0x00000001


	//----- nvinfo : EIATTR_CBANK_PARAM_SIZE
	.align		4
.L_33:
        /*00c8*/ 	.byte	0x03, 0x19
        /*00ca*/ 	.short	0x004c


	//----- nvinfo : EIATTR_PARAM_CBANK
	.align		4
        /*00cc*/ 	.byte	0x04, 0x0a
        /*00ce*/ 	.short	(.L_35 - .L_34)
	.align		4
.L_34:
        /*00d0*/ 	.word	index@(.nv.constant0.triton_poi_fused_add_native_batch_norm_backward_14)
        /*00d4*/ 	.short	0x0210
        /*00d6*/ 	.short	0x004c


	//----- nvinfo : EIATTR_SW_WAR
	.align		4
.L_35:
        /*00d8*/ 	.byte	0x04, 0x36
        /*00da*/ 	.short	(.L_37 - .L_36)
.L_36:
        /*00dc*/ 	.word	0x00000008
.L_37:


//--------------------- .nv.callgraph             --------------------------
	.section	.nv.callgraph,"",@"SHT_CUDA_CALLGRAPH"
	.align	4
	.sectionentsize	8
	.align		4
        /*0000*/ 	.word	0x00000000
	.align		4
        /*0004*/ 	.word	0xffffffff
	.align		4
        /*0008*/ 	.word	0x00000000
	.align		4
        /*000c*/ 	.word	0xfffffffe
	.align		4
        /*0010*/ 	.word	0x00000000
	.align		4
        /*0014*/ 	.word	0xfffffffd
	.align		4
        /*0018*/ 	.word	0x00000000
	.align		4
        /*001c*/ 	.word	0xfffffffc


//--------------------- .text.triton_poi_fused_add_native_batch_norm_backward_14 --------------------------
	.section	.text.triton_poi_fused_add_native_batch_norm_backward_14,"ax",@progbits
	.align	128
        .global         triton_poi_fused_add_native_batch_norm_backward_14
        .type           triton_poi_fused_add_native_batch_norm_backward_14,@function
        .size           triton_poi_fused_add_native_batch_norm_backward_14,(.L_x_1 - triton_poi_fused_add_native_batch_norm_backward_14)
        .other          triton_poi_fused_add_native_batch_norm_backward_14,@"STO_CUDA_ENTRY STV_DEFAULT"
triton_poi_fused_add_native_batch_norm_backward_14:
.text.triton_poi_fused_add_native_batch_norm_backward_14:
[----:B------:R-:W-:Y:S01]  /*0000*/  LDC R1, c[0x0][0x28] ;  /* 0x00000a00ff017b82 */ /* 0x000fe20000000800 */
[----:B------:R-:W1:Y:S07]  /*0010*/  S2R R0, SR_TID.X ;  /* 0x0000000000007919 */ /* 0x000e6e0000002100 */
[----:B------:R-:W2:Y:S01]  /*0020*/  LDC.64 R2, c[0x0][0x218] ;  /* 0x00008600ff027b82 */ /* 0x000ea20000000a00 */
[----:B------:R-:W-:Y:S01]  /*0030*/  ULDC.64 UR4, c[0x0][0x208] ;  /* 0x0000820000047ab9 */ /* 0x000fe20000000a00 */
[----:B------:R-:W3:Y:S06]  /*0040*/  S2R R7, SR_CTAID.X ;  /* 0x0000000000077919 */ /* 0x000eec0000002500 */
[----:B------:R-:W4:Y:S08]  /*0050*/  LDC.64 R4, c[0x0][0x220] ;  /* 0x00008800ff047b82 */ /* 0x000f300000000a00 */
[----:B------:R-:W5:Y:S08]  /*0060*/  LDC.64 R38, c[0x0][0x228] ;  /* 0x00008a00ff267b82 */ /* 0x000f700000000a00 */
[----:B------:R-:W5:Y:S01]  /*0070*/  LDC.64 R34, c[0x0][0x210] ;  /* 0x00008400ff227b82 */ /* 0x000f620000000a00 */
[----:B-1----:R-:W-:-:S07]  /*0080*/  SHF.L.U32 R0, R0, 0x2, RZ ;  /* 0x0000000200007819 */ /* 0x002fce00000006ff */
[----:B------:R-:W1:Y:S01]  /*0090*/  LDC.64 R36, c[0x0][0x230] ;  /* 0x00008c00ff247b82 */ /* 0x000e620000000a00 */
[----:B------:R-:W-:-:S04]  /*00a0*/  LOP3.LUT R0, R0, 0x1fc, RZ, 0xc0, !PT ;  /* 0x000001fc00007812 */ /* 0x000fc800078ec0ff */
[----:B---3--:R-:W-:-:S05]  /*00b0*/  LEA R32, R7, R0, 0xa ;  /* 0x0000000007207211 */ /* 0x008fca00078e50ff */
[----:B--2---:R-:W-:-:S04]  /*00c0*/  IMAD.WIDE R2, R32, 0x4, R2 ;  /* 0x0000000420027825 */ /* 0x004fc800078e0202 */
[C---:B----4-:R-:W-:Y:S01]  /*00d0*/  IMAD.WIDE R4, R32.reuse, 0x4, R4 ;  /* 0x0000000420047825 */ /* 0x050fe200078e0204 */
[----:B------:R-:W2:Y:S04]  /*00e0*/  LDG.E.128 R8, desc[UR4][R2.64] ;  /* 0x0000000402087981 */ /* 0x000ea8000c1e1d00 */
[----:B------:R-:W2:Y:S04]  /*00f0*/  LDG.E.128 R24, desc[UR4][R4.64] ;  /* 0x0000000404187981 */ /* 0x000ea8000c1e1d00 */
[----:B------:R-:W3:Y:S04]  /*0100*/  LDG.E.128 R16, desc[UR4][R2.64+0x800] ;  /* 0x0008000402107981 */ /* 0x000ee8000c1e1d00 */
[----:B------:R-:W3:Y:S01]  /*0110*/  LDG.E.128 R12, desc[UR4][R4.64+0x800] ;  /* 0x00080004040c7981 */ /* 0x000ee2000c1e1d00 */
[----:B------:R-:W-:-:S04]  /*0120*/  IMAD.HI R0, R32, 0x66666667, RZ ;  /* 0x6666666720007827 */ /* 0x000fc800078e02ff */
[----:B-----5:R-:W-:Y:S01]  /*0130*/  IMAD.WIDE R38, R32, 0x4, R38 ;  /* 0x0000000420267825 */ /* 0x020fe200078e0226 */
[----:B------:R-:W-:-:S03]  /*0140*/  SHF.R.U32.HI R7, RZ, 0x1f, R0 ;  /* 0x0000001fff077819 */ /* 0x000fc60000011600 */
[----:B0-----:R-:W-:Y:S01]  /*0150*/  IMAD.WIDE R34, R32, 0x4, R34 ;  /* 0x0000000420227825 */ /* 0x001fe200078e0222 */
[----:B------:R-:W-:-:S05]  /*0160*/  LEA.HI.SX32 R7, R0, R7, 0x1a ;  /* 0x0000000700077211 */ /* 0x000fca00078fd2ff */
[----:B------:R-:W-:Y:S02]  /*0170*/  IMAD R23, R7, -0xa0, R32 ;  /* 0xffffff6007177824 */ /* 0x000fe400078e0220 */
[----:B------:R-:W4:Y:S02]  /*0180*/  LDG.E.128 R4, desc[UR4][R38.64] ;  /* 0x0000000426047981 */ /* 0x000f24000c1e1d00 */
[----:B-1----:R-:W-:-:S06]  /*0190*/  IMAD.WIDE R28, R23, 0x4, R36 ;  /* 0x00000004171c7825 */ /* 0x002fcc00078e0224 */
[----:B------:R-:W5:Y:S01]  /*01a0*/  LDG.E.EL.128 R28, desc[UR4][R28.64] ;  /* 0x000000041c1c7981 */ /* 0x000f62000c2e1d00 */
[----:B--2---:R-:W-:Y:S01]  /*01b0*/  FADD R21, R8, R24 ;  /* 0x0000001808157221 */ /* 0x004fe20000000000 */
[----:B------:R-:W-:Y:S01]  /*01c0*/  FADD R20, R9, R25 ;  /* 0x0000001909147221 */ /* 0x000fe20000000000 */
[----:B------:R-:W-:Y:S01]  /*01d0*/  FADD R26, R10, R26 ;  /* 0x0000001a0a1a7221 */ /* 0x000fe20000000000 */
[----:B------:R-:W0:Y:S01]  /*01e0*/  LDC.64 R24, c[0x0][0x238] ;  /* 0x00008e00ff187b82 */ /* 0x000e220000000a00 */
[----:B------:R-:W-:Y:S02]  /*01f0*/  FADD R27, R11, R27 ;  /* 0x0000001b0b1b7221 */ /* 0x000fe40000000000 */
[----:B------:R-:W2:Y:S01]  /*0200*/  LDG.E.128 R8, desc[UR4][R34.64] ;  /* 0x0000000422087981 */ /* 0x000ea2000c1e1d00 */
[----:B---3--:R-:W-:Y:S01]  /*0210*/  FADD R22, R16, R12 ;  /* 0x0000000c10167221 */ /* 0x008fe20000000000 */
[----:B------:R-:W-:Y:S01]  /*0220*/  FADD R3, R17, R13 ;  /* 0x0000000d11037221 */ /* 0x000fe20000000000 */
[----:B------:R-:W-:Y:S01]  /*0230*/  FADD R2, R18, R14 ;  /* 0x0000000e12027221 */ /* 0x000fe20000000000 */
[----:B------:R-:W-:Y:S01]  /*0240*/  FADD R0, R19, R15 ;  /* 0x0000000f13007221 */ /* 0x000fe20000000000 */
[----:B0-----:R-:W-:-:S06]  /*0250*/  IMAD.WIDE R16, R23, 0x4, R24 ;  /* 0x0000000417107825 */ /* 0x001fcc00078e0218 */
[----:B------:R-:W3:Y:S01]  /*0260*/  LDG.E.EL.128 R16, desc[UR4][R16.64] ;  /* 0x0000000410107981 */ /* 0x000ee2000c2e1d00 */
[----:B----4-:R-:W-:Y:S01]  /*0270*/  FADD R4, R4, R21 ;  /* 0x0000001504047221 */ /* 0x010fe20000000000 */
[----:B------:R-:W-:Y:S01]  /*0280*/  FADD R5, R5, R20 ;  /* 0x0000001405057221 */ /* 0x000fe20000000000 */
[----:B------:R-:W-:Y:S01]  /*0290*/  FADD R6, R6, R26 ;  /* 0x0000001a06067221 */ /* 0x000fe20000000000 */
[----:B------:R-:W-:Y:S01]  /*02a0*/  FADD R7, R7, R27 ;  /* 0x0000001b07077221 */ /* 0x000fe20000000000 */
[----:B--2---:R-:W-:Y:S01]  /*02b0*/  FADD R13, R8, R4 ;  /* 0x00000004080d7221 */ /* 0x004fe20000000000 */
[----:B------:R-:W-:Y:S01]  /*02c0*/  FADD R8, R9, R5 ;  /* 0x0000000509087221 */ /* 0x000fe20000000000 */
[----:B------:R-:W-:-:S03]  /*02d0*/  FADD R9, R10, R6 ;  /* 0x000000060a097221 */ /* 0x000fc60000000000 */
[----:B-----5:R-:W-:Y:S01]  /*02e0*/  FADD R29, -R29, R8 ;  /* 0x000000081d1d7221 */ /* 0x020fe20000000100 */
[----:B------:R-:W-:Y:S01]  /*02f0*/  FADD R8, R11, R7 ;  /* 0x000000070b087221 */ /* 0x000fe20000000000 */
[----:B------:R-:W-:Y:S01]  /*0300*/  FADD R30, -R30, R9 ;  /* 0x000000091e1e7221 */ /* 0x000fe20000000100 */
[----:B------:R-:W-:Y:S02]  /*0310*/  IADD3 R10, R32, 0x200, RZ ;  /* 0x00000200200a7810 */ /* 0x000fe40007ffe0ff */
[----:B------:R-:W-:Y:S02]  /*0320*/  FADD R31, -R31, R8 ;  /* 0x000000081f1f7221 */ /* 0x000fe40000000100 */
[----:B------:R-:W0:Y:S01]  /*0330*/  LDC.64 R8, c[0x0][0x240] ;  /* 0x00009000ff087b82 */ /* 0x000e220000000a00 */
[----:B------:R-:W-:-:S04]  /*0340*/  IMAD.HI R11, R10, 0x66666667, RZ ;  /* 0x666666670a0b7827 */ /* 0x000fc800078e02ff */
[----:B------:R-:W-:Y:S01]  /*0350*/  FADD R28, -R28, R13 ;  /* 0x0000000d1c1c7221 */ /* 0x000fe20000000100 */
[----:B---3--:R-:W-:Y:S01]  /*0360*/  FADD R16, -R16, R4 ;  /* 0x0000000410107221 */ /* 0x008fe20000000100 */
[----:B------:R-:W-:-:S04]  /*0370*/  SHF.R.U32.HI R4, RZ, 0x1f, R11 ;  /* 0x0000001fff047819 */ /* 0x000fc8000001160b */
[----:B------:R-:W-:Y:S01]  /*0380*/  LEA.HI.SX32 R11, R11, R4, 0x1a ;  /* 0x000000040b0b7211 */ /* 0x000fe200078fd2ff */
[----:B------:R-:W-:Y:S01]  /*0390*/  FADD R18, -R18, R6 ;  /* 0x0000000612127221 */ /* 0x000fe20000000100 */
[----:B------:R-:W-:-:S03]  /*03a0*/  FADD R19, -R19, R7 ;  /* 0x0000000713137221 */ /* 0x000fc60000000100 */
[----:B------:R-:W-:Y:S02]  /*03b0*/  IMAD R4, R11, -0xa0, R10 ;  /* 0xffffff600b047824 */ /* 0x000fe400078e020a */
[----:B0-----:R-:W-:-:S04]  /*03c0*/  IMAD.WIDE R12, R23, 0x4, R8 ;  /* 0x00000004170c7825 */ /* 0x001fc800078e0208 */
[----:B------:R-:W-:-:S04]  /*03d0*/  IMAD.WIDE R6, R4, 0x4, R8 ;  /* 0x0000000404067825 */ /* 0x000fc800078e0208 */
[----:B------:R-:W-:Y:S01]  /*03e0*/  FADD R17, -R17, R5 ;  /* 0x0000000511117221 */ /* 0x000fe20000000100 */
[----:B------:R-:W2:Y:S01]  /*03f0*/  LDG.E.EL.128 R12, desc[UR4][R12.64] ;  /* 0x000000040c0c7981 */ /* 0x000ea2000c2e1d00 */
[----:B------:R-:W-:-:S03]  /*0400*/  IMAD.WIDE R40, R4, 0x4, R36 ;  /* 0x0000000404287825 */ /* 0x000fc600078e0224 */
[----:B------:R-:W3:Y:S01]  /*0410*/  LDG.E.128 R8, desc[UR4][R38.64+0x800] ;  /* 0x0008000426087981 */ /* 0x000ee2000c1e1d00 */
[----:B------:R-:W-:-:S03]  /*0420*/  IMAD.WIDE R36, R4, 0x4, R24 ;  /* 0x0000000404247825 */ /* 0x000fc600078e0218 */
[----:B------:R-:W4:Y:S01]  /*0430*/  LDG.E.EL.128 R4, desc[UR4][R6.64] ;  /* 0x0000000406047981 */ /* 0x000f22000c2e1d00 */
[----:B--2---:R-:W-:Y:S01]  /*0440*/  FADD R12, -R12, R21 ;  /* 0x000000150c0c7221 */ /* 0x004fe20000000100 */
[----:B------:R-:W-:Y:S01]  /*0450*/  FADD R13, -R13, R20 ;  /* 0x000000140d0d7221 */ /* 0x000fe20000000100 */
[----:B------:R-:W-:Y:S01]  /*0460*/  FADD R14, -R14, R26 ;  /* 0x0000001a0e0e7221 */ /* 0x000fe20000000100 */
[----:B------:R-:W-:Y:S01]  /*0470*/  FADD R15, -R15, R27 ;  /* 0x0000001b0f0f7221 */ /* 0x000fe20000000100 */
[--C-:B---3--:R-:W-:Y:S01]  /*0480*/  FADD R8, R8, R22.reuse ;  /* 0x0000001608087221 */ /* 0x108fe20000000000 */
[----:B------:R-:W2:Y:S01]  /*0490*/  LDG.E.EL.128 R24, desc[UR4][R40.64] ;  /* 0x0000000428187981 */ /* 0x000ea2000c2e1d00 */
[----:B----4-:R-:W-:-:S03]  /*04a0*/  FADD R4, -R4, R22 ;  /* 0x0000001604047221 */ /* 0x010fc60000000100 */
[----:B------:R-:W3:Y:S04]  /*04b0*/  LDG.E.EL.128 R20, desc[UR4][R36.64] ;  /* 0x0000000424147981 */ /* 0x000ee8000c2e1d00 */
[----:B------:R0:W-:Y:S04]  /*04c0*/  STG.E.128 desc[UR4][R34.64], R28 ;  /* 0x0000001c22007986 */ /* 0x0001e8000c101d04 */
[----:B0-----:R-:W4:Y:S01]  /*04d0*/  LDG.E.128 R28, desc[UR4][R34.64+0x800] ;  /* 0x00080004221c7981 */ /* 0x001f22000c1e1d00 */
[--C-:B------:R-:W-:Y:S01]  /*04e0*/  FADD R38, R9, R3.reuse ;  /* 0x0000000309267221 */ /* 0x100fe20000000000 */
[--C-:B------:R-:W-:Y:S01]  /*04f0*/  FADD R9, R10, R2.reuse ;  /* 0x000000020a097221 */ /* 0x100fe20000000000 */
[----:B------:R-:W-:Y:S01]  /*0500*/  FADD R5, -R5, R3 ;  /* 0x0000000305057221 */ /* 0x000fe20000000100 */
[----:B------:R-:W-:Y:S01]  /*0510*/  FADD R6, -R6, R2 ;  /* 0x0000000206067221 */ /* 0x000fe20000000100 */
[----:B------:R-:W-:Y:S01]  /*0520*/  FADD R7, -R7, R0 ;  /* 0x0000000007077221 */ /* 0x000fe20000000100 */
[--C-:B---3--:R-:W-:Y:S01]  /*0530*/  FADD R20, -R20, R8.reuse ;  /* 0x0000000814147221 */ /* 0x108fe20000000100 */
[--C-:B------:R-:W-:Y:S01]  /*0540*/  FADD R22, -R22, R9.reuse ;  /* 0x0000000916167221 */ /* 0x100fe20000000100 */
[----:B----4-:R-:W-:Y:S01]  /*0550*/  FADD R28, R28, R8 ;  /* 0x000000081c1c7221 */ /* 0x010fe20000000000 */
[----:B------:R-:W-:Y:S01]  /*0560*/  FADD R8, R11, R0 ;  /* 0x000000000b087221 */ /* 0x000fe20000000000 */
[----:B------:R-:W-:Y:S01]  /*0570*/  FADD R30, R30, R9 ;  /* 0x000000091e1e7221 */ /* 0x000fe20000000000 */
[----:B------:R-:W0:Y:S02]  /*0580*/  LDC.64 R10, c[0x0][0x248] ;  /* 0x00009200ff0a7b82 */ /* 0x000e240000000a00 */
[--C-:B------:R-:W-:Y:S01]  /*0590*/  FADD R23, -R23, R8.reuse ;  /* 0x0000000817177221 */ /* 0x100fe20000000100 */
[----:B------:R-:W-:-:S05]  /*05a0*/  FADD R36, R31, R8 ;  /* 0x000000081f247221 */ /* 0x000fca0000000000 */
[----:B------:R-:W1:Y:S01]  /*05b0*/  LDC.64 R8, c[0x0][0x250] ;  /* 0x00009400ff087b82 */ /* 0x000e620000000a00 */
[----:B------:R-:W-:Y:S01]  /*05c0*/  FADD R29, R29, R38 ;  /* 0x000000261d1d7221 */ /* 0x000fe20000000000 */
[----:B--2---:R-:W-:Y:S01]  /*05d0*/  FADD R24, -R24, R28 ;  /* 0x0000001c18187221 */ /* 0x004fe20000000100 */
[----:B------:R-:W-:Y:S01]  /*05e0*/  FADD R26, -R26, R30 ;  /* 0x0000001e1a1a7221 */ /* 0x000fe20000000100 */
[----:B------:R-:W-:Y:S01]  /*05f0*/  FADD R27, -R27, R36 ;  /* 0x000000241b1b7221 */ /* 0x000fe20000000100 */
[----:B------:R-:W-:Y:S01]  /*0600*/  FADD R25, -R25, R29 ;  /* 0x0000001d19197221 */ /* 0x000fe20000000100 */
[----:B------:R-:W-:-:S04]  /*0610*/  FADD R21, -R21, R38 ;  /* 0x0000002615157221 */ /* 0x000fc80000000100 */
[----:B------:R-:W-:Y:S01]  /*0620*/  STG.E.128 desc[UR4][R34.64+0x800], R24 ;  /* 0x0008001822007986 */ /* 0x000fe2000c101d04 */
[----:B0-----:R-:W-:-:S04]  /*0630*/  IMAD.WIDE R10, R32, 0x4, R10 ;  /* 0x00000004200a7825 */ /* 0x001fc800078e020a */
[----:B-1----:R-:W-:Y:S01]  /*0640*/  IMAD.WIDE R8, R32, 0x4, R8 ;  /* 0x0000000420087825 */ /* 0x002fe200078e0208 */
[----:B------:R-:W-:Y:S04]  /*0650*/  STG.E.128 desc[UR4][R10.64], R16 ;  /* 0x000000100a007986 */ /* 0x000fe8000c101d04 */
[----:B------:R-:W-:Y:S04]  /*0660*/  STG.E.128 desc[UR4][R10.64+0x800], R20 ;  /* 0x000800140a007986 */ /* 0x000fe8000c101d04 */
[----:B------:R-:W-:Y:S04]  /*0670*/  STG.E.128 desc[UR4][R8.64], R12 ;  /* 0x0000000c08007986 */ /* 0x000fe8000c101d04 */
[----:B------:R-:W-:Y:S01]  /*0680*/  STG.E.128 desc[UR4][R8.64+0x800], R4 ;  /* 0x0008000408007986 */ /* 0x000fe2000c101d04 */
[----:B------:R-:W-:Y:S05]  /*0690*/  EXIT ;  /* 0x000000000000794d */ /* 0x000fea0003800000 */
.L_x_0:
[----:B------:R-:W-:-:S00]  /*06a0*/  BRA `(.L_x_0) ;  /* 0xfffffffc00fc7947 */ /* 0x000fc0000383ffff */
[----:B------:R-:W-:-:S00]  /*06b0*/  NOP ;  /* 0x0000000000007918 */ /* 0x000fc00000000000 */
        /* <DEDUP_REMOVED lines=12> */
.L_x_1:


//--------------------- .nv.constant0.triton_poi_fused_add_native_batch_norm_backward_14 --------------------------
	.section	.nv.constant0.triton_poi_fused_add_native_batch_norm_backward_14,"a",@progbits
	.sectionflags	@""
	.align	4
.nv.constant0.triton_poi_fused_add_native_batch_norm_backward_14:
	.zero		604
